//
// Generated by NVIDIA NVVM Compiler
//
// Compiler Build ID: CL-36424714
// Cuda compilation tools, release 13.0, V13.0.88
// Based on NVVM 20.0.0
//

.version 9.0
.target sm_100
.address_size 64

	// .globl	_Z10initVectorPi

.visible .entry _Z10initVectorPi(
	.param .u64 .ptr .align 1 _Z10initVectorPi_param_0
)
{
	.reg .pred 	%p<7>;
	.reg .b32 	%r<30>;
	.reg .b64 	%rd<11>;

	ld.param.u64 	%rd2, [_Z10initVectorPi_param_0];
	cvta.to.global.u64 	%rd1, %rd2;
	mov.u32 	%r12, %ctaid.x;
	mov.u32 	%r13, %ntid.x;
	mov.u32 	%r14, %tid.x;
	mad.lo.s32 	%r1, %r12, %r13, %r14;
	mov.u32 	%r15, %nctaid.x;
	mul.lo.s32 	%r2, %r13, %r15;
	setp.gt.s32 	%p1, %r1, 127;
	@%p1 bra 	$L__BB0_7;
	add.s32 	%r16, %r1, %r2;
	max.s32 	%r17, %r16, 128;
	setp.lt.s32 	%p2, %r16, 128;
	selp.u32 	%r18, 1, 0, %p2;
	add.s32 	%r19, %r16, %r18;
	sub.s32 	%r20, %r17, %r19;
	div.u32 	%r21, %r20, %r2;
	add.s32 	%r3, %r21, %r18;
	and.b32  	%r22, %r3, 3;
	setp.eq.s32 	%p3, %r22, 3;
	mov.u32 	%r28, %r1;
	@%p3 bra 	$L__BB0_4;
	add.s32 	%r23, %r3, 1;
	and.b32  	%r24, %r23, 3;
	neg.s32 	%r26, %r24;
	mov.u32 	%r28, %r1;
$L__BB0_3:
	.pragma "nounroll";
	mul.wide.s32 	%rd3, %r28, 4;
	add.s64 	%rd4, %rd1, %rd3;
	st.global.u32 	[%rd4], %r1;
	add.s32 	%r28, %r28, %r2;
	add.s32 	%r26, %r26, 1;
	setp.ne.s32 	%p4, %r26, 0;
	@%p4 bra 	$L__BB0_3;
$L__BB0_4:
	setp.lt.u32 	%p5, %r3, 3;
	@%p5 bra 	$L__BB0_7;
	mul.wide.s32 	%rd7, %r2, 4;
	shl.b32 	%r25, %r2, 2;
$L__BB0_6:
	mul.wide.s32 	%rd5, %r28, 4;
	add.s64 	%rd6, %rd1, %rd5;
	st.global.u32 	[%rd6], %r1;
	add.s64 	%rd8, %rd6, %rd7;
	st.global.u32 	[%rd8], %r1;
	add.s64 	%rd9, %rd8, %rd7;
	st.global.u32 	[%rd9], %r1;
	add.s64 	%rd10, %rd9, %rd7;
	st.global.u32 	[%rd10], %r1;
	add.s32 	%r28, %r25, %r28;
	setp.lt.s32 	%p6, %r28, 128;
	@%p6 bra 	$L__BB0_6;
$L__BB0_7:
	ret;

}


// ===== COMPILED SASS (sm_100) =====

	.target	sm_100

	.elftype	@"ET_EXEC"


//--------------------- .note.nv.tkinfo           --------------------------
	.section	.note.nv.tkinfo,"",@"SHT_NOTE"
	.sectionflags	@"SHF_NOTE_NV_TKINFO"
	.tkinfo
        /*0018*/ 	.word	0x00000002
        /*0030*/ 	.string	""
        /*0030*/ 	.string	"ptxas"
        /*0030*/ 	.string	"Cuda compilation tools, release 13.0, V13.0.88"
        /*0030*/ 	.string	"Build cuda_13.0.r13.0/compiler.36424714_0"
        /*0030*/ 	.string	"-arch sm_100 -m 64 "



//--------------------- .note.nv.cuinfo           --------------------------
	.section	.note.nv.cuinfo,"",@"SHT_NOTE"
	.sectionflags	@"SHF_NOTE_NV_CUINFO"
        /*0018*/ 	.short	0x0002
        /*001a*/ 	.short	0x0064
        /*001c*/ 	.short	0x0082
	.zero		2


//--------------------- .nv.info                  --------------------------
	.section	.nv.info,"",@"SHT_CUDA_INFO"
	.align	4


	//----- nvinfo : EIATTR_REGCOUNT
	.align		4
        /*0000*/ 	.byte	0x04, 0x2f
        /*0002*/ 	.short	(.L_1 - .L_0)
	.align		4
.L_0:
        /*0004*/ 	.word	index@(_Z10initVectorPi)
        /*0008*/ 	.word	0x00000012


	//----- nvinfo : EIATTR_FRAME_SIZE
	.align		4
.L_1:
        /*000c*/ 	.byte	0x04, 0x11
        /*000e*/ 	.short	(.L_3 - .L_2)
	.align		4
.L_2:
        /*0010*/ 	.word	index@(_Z10initVectorPi)
        /*0014*/ 	.word	0x00000000


	//----- nvinfo : EIATTR_MIN_STACK_SIZE
	.align		4
.L_3:
        /*0018*/ 	.byte	0x04, 0x12
        /*001a*/ 	.short	(.L_5 - .L_4)
	.align		4
.L_4:
        /*001c*/ 	.word	index@(_Z10initVectorPi)
        /*0020*/ 	.word	0x00000000
.L_5:


//--------------------- .nv.compat                --------------------------
	.section	.nv.compat,"",@"SHT_CUDA_COMPAT_INFO"
	.align	4
        /*0000*/ 	.byte	0x02, 0x09, 0x00, 0x00, 0x02, 0x02, 0x01, 0x00, 0x02, 0x05, 0x05, 0x00, 0x03, 0x07, 0x01, 0x01
        /*0010*/ 	.byte	0x02, 0x03, 0x00, 0x00, 0x02, 0x06, 0x01, 0x00, 0x04, 0x0b, 0x08, 0x00, 0x09, 0x00, 0x00, 0x00
        /*0020*/ 	.byte	0x00, 0x00, 0x00, 0x00


//--------------------- .nv.info._Z10initVectorPi --------------------------
	.section	.nv.info._Z10initVectorPi,"",@"SHT_CUDA_INFO"
	.sectionflags	@""
	.align	4


	//----- nvinfo : EIATTR_CUDA_API_VERSION
	.align		4
        /*0000*/ 	.byte	0x04, 0x37
        /*0002*/ 	.short	(.L_7 - .L_6)
.L_6:
        /*0004*/ 	.word	0x00000082


	//----- nvinfo : EIATTR_KPARAM_INFO
	.align		4
.L_7:
        /*0008*/ 	.byte	0x04, 0x17
        /*000a*/ 	.short	(.L_9 - .L_8)
.L_8:
        /*000c*/ 	.word	0x00000000
        /*0010*/ 	.short	0x0000
        /*0012*/ 	.short	0x0000
        /*0014*/ 	.byte	0x00, 0xf5, 0x21, 0x00


	//----- nvinfo : EIATTR_SPARSE_MMA_MASK
	.align		4
.L_9:
        /*0018*/ 	.byte	0x03, 0x50
        /*001a*/ 	.short	0x0000


	//----- nvinfo : EIATTR_MAXREG_COUNT
	.align		4
        /*001c*/ 	.byte	0x03, 0x1b
        /*001e*/ 	.short	0x00ff


	//----- nvinfo : EIATTR_MERCURY_ISA_VERSION
	.align		4
        /*0020*/ 	.byte	0x03, 0x5f
        /*0022*/ 	.short	0x0101


	//----- nvinfo : EIATTR_VRC_CTA_INIT_COUNT
	.align		4
        /*0024*/ 	.byte	0x02, 0x4a
	.zero		1
	.zero		1


	//----- nvinfo : EIATTR_EXIT_INSTR_OFFSETS
	.align		4
        /*0028*/ 	.byte	0x04, 0x1c
        /*002a*/ 	.short	(.L_11 - .L_10)


	//   ....[0]....
.L_10:
        /*002c*/ 	.word	0x00000080


	//   ....[1]....
        /*0030*/ 	.word	0x00000340


	//   ....[2]....
        /*0034*/ 	.word	0x00000410


	//----- nvinfo : EIATTR_CRS_STACK_SIZE
	.align		4
.L_11:
        /*0038*/ 	.byte	0x04, 0x1e
        /*003a*/ 	.short	(.L_13 - .L_12)
.L_12:
        /*003c*/ 	.word	0x00000000


	//----- nvinfo : EIATTR_CBANK_PARAM_SIZE
	.align		4
.L_13:
        /*0040*/ 	.byte	0x03, 0x19
        /*0042*/ 	.short	0x0008


	//----- nvinfo : EIATTR_PARAM_CBANK
	.align		4
        /*0044*/ 	.byte	0x04, 0x0a
        /*0046*/ 	.short	(.L_15 - .L_14)
	.align		4
.L_14:
        /*0048*/ 	.word	index@(.nv.constant0._Z10initVectorPi)
        /*004c*/ 	.short	0x0380
        /*004e*/ 	.short	0x0008


	//----- nvinfo : EIATTR_SW_WAR
	.align		4
.L_15:
        /*0050*/ 	.byte	0x04, 0x36
        /*0052*/ 	.short	(.L_17 - .L_16)
.L_16:
        /*0054*/ 	.word	0x00000008
.L_17:


//--------------------- .nv.callgraph             --------------------------
	.section	.nv.callgraph,"",@"SHT_CUDA_CALLGRAPH"
	.align	4
	.sectionentsize	8
	.align		4
        /*0000*/ 	.word	0x00000000
	.align		4
        /*0004*/ 	.word	0xffffffff
	.align		4
        /*0008*/ 	.word	0x00000000
	.align		4
        /*000c*/ 	.word	0xfffffffe
	.align		4
        /*0010*/ 	.word	0x00000000
	.align		4
        /*0014*/ 	.word	0xfffffffd
	.align		4
        /*0018*/ 	.word	0x00000000
	.align		4
        /*001c*/ 	.word	0xfffffffc


//--------------------- .text._Z10initVectorPi    --------------------------
	.section	.text._Z10initVectorPi,"ax",@progbits
	.align	128
        .global         _Z10initVectorPi
        .type           _Z10initVectorPi,@function
        .size           _Z10initVectorPi,(.L_x_5 - _Z10initVectorPi)
        .other          _Z10initVectorPi,@"STO_CUDA_ENTRY STV_DEFAULT"
_Z10initVectorPi:
.text._Z10initVectorPi:
[----:B------:R-:W-:Y:S01]  /*0000*/  LDC R1, c[0x0][0x37c] ;  /* 0x0000df00ff017b82 */ /* 0x000fe20000000800 */
[----:B------:R-:W0:Y:S07]  /*0010*/  S2R R3, SR_TID.X ;  /* 0x0000000000037919 */ /* 0x000e2e0000002100 */
[----:B------:R-:W0:Y:S08]  /*0020*/  S2UR UR4, SR_CTAID.X ;  /* 0x00000000000479c3 */ /* 0x000e300000002500 */
[----:B------:R-:W0:Y:S01]  /*0030*/  LDC R0, c[0x0][0x360] ;  /* 0x0000d800ff007b82 */ /* 0x000e220000000800 */
[----:B------:R-:W1:Y:S01]  /*0040*/  LDCU UR5, c[0x0][0x370] ;  /* 0x00006e00ff0577ac */ /* 0x000e620008000800 */
[----:B0-----:R-:W-:-:S02]  /*0050*/  IMAD R3, R0, UR4, R3 ;  /* 0x0000000400037c24 */ /* 0x001fc4000f8e0203 */
[----:B-1----:R-:W-:-:S03]  /*0060*/  IMAD R0, R0, UR5, RZ ;  /* 0x0000000500007c24 */ /* 0x002fc6000f8e02ff */
[----:B------:R-:W-:-:S13]  /*0070*/  ISETP.GT.AND P0, PT, R3, 0x7f, PT ;  /* 0x0000007f0300780c */ /* 0x000fda0003f04270 */
[----:B------:R-:W-:Y:S05]  /*0080*/  @P0 EXIT ;  /* 0x000000000000094d */ /* 0x000fea0003800000 */
[----:B------:R-:W0:Y:S01]  /*0090*/  I2F.U32.RP R8, R0 ;  /* 0x0000000000087306 */ /* 0x000e220000209000 */
[----:B------:R-:W-:Y:S01]  /*00a0*/  IADD3 R2, PT, PT, R3, R0, RZ ;  /* 0x0000000003027210 */ /* 0x000fe20007ffe0ff */
[----:B------:R-:W-:Y:S01]  /*00b0*/  IMAD.MOV R9, RZ, RZ, -R0 ;  /* 0x000000ffff097224 */ /* 0x000fe200078e0a00 */
[----:B------:R-:W-:Y:S01]  /*00c0*/  ISETP.NE.U32.AND P2, PT, R0, RZ, PT ;  /* 0x000000ff0000720c */ /* 0x000fe20003f45070 */
[----:B------:R-:W1:Y:S01]  /*00d0*/  LDCU.64 UR4, c[0x0][0x358] ;  /* 0x00006b00ff0477ac */ /* 0x000e620008000a00 */
[C---:B------:R-:W-:Y:S01]  /*00e0*/  ISETP.GE.AND P0, PT, R2.reuse, 0x80, PT ;  /* 0x000000800200780c */ /* 0x040fe20003f06270 */
[----:B------:R-:W-:Y:S01]  /*00f0*/  BSSY.RECONVERGENT B0, `(.L_x_0) ;  /* 0x0000024000007945 */ /* 0x000fe20003800200 */
[----:B------:R-:W-:Y:S02]  /*0100*/  VIMNMX R7, PT, PT, R2, 0x80, !PT ;  /* 0x0000008002077848 */ /* 0x000fe40007fe0100 */
[----:B------:R-:W-:Y:S02]  /*0110*/  SEL R6, RZ, 0x1, P0 ;  /* 0x00000001ff067807 */ /* 0x000fe40000000000 */
[----:B------:R-:W-:-:S02]  /*0120*/  MOV R15, R3 ;  /* 0x00000003000f7202 */ /* 0x000fc40000000f00 */
[----:B------:R-:W-:Y:S01]  /*0130*/  IADD3 R7, PT, PT, R7, -R2, -R6 ;  /* 0x8000000207077210 */ /* 0x000fe20007ffe806 */
[----:B0-----:R-:W0:Y:S02]  /*0140*/  MUFU.RCP R8, R8 ;  /* 0x0000000800087308 */ /* 0x001e240000001000 */
[----:B0-----:R-:W-:-:S06]  /*0150*/  VIADD R4, R8, 0xffffffe ;  /* 0x0ffffffe08047836 */ /* 0x001fcc0000000000 */
[----:B------:R0:W2:Y:S02]  /*0160*/  F2I.FTZ.U32.TRUNC.NTZ R5, R4 ;  /* 0x0000000400057305 */ /* 0x0000a4000021f000 */
[----:B0-----:R-:W-:Y:S02]  /*0170*/  IMAD.MOV.U32 R4, RZ, RZ, RZ ;  /* 0x000000ffff047224 */ /* 0x001fe400078e00ff */
[----:B--2---:R-:W-:-:S04]  /*0180*/  IMAD R9, R9, R5, RZ ;  /* 0x0000000509097224 */ /* 0x004fc800078e02ff */
[----:B------:R-:W-:-:S06]  /*0190*/  IMAD.HI.U32 R8, R5, R9, R4 ;  /* 0x0000000905087227 */ /* 0x000fcc00078e0004 */
[----:B------:R-:W-:-:S04]  /*01a0*/  IMAD.HI.U32 R5, R8, R7, RZ ;  /* 0x0000000708057227 */ /* 0x000fc800078e00ff */
[----:B------:R-:W-:-:S04]  /*01b0*/  IMAD.MOV R2, RZ, RZ, -R5 ;  /* 0x000000ffff027224 */ /* 0x000fc800078e0a05 */
[----:B------:R-:W-:-:S05]  /*01c0*/  IMAD R7, R0, R2, R7 ;  /* 0x0000000200077224 */ /* 0x000fca00078e0207 */
[----:B------:R-:W-:-:S13]  /*01d0*/  ISETP.GE.U32.AND P0, PT, R7, R0, PT ;  /* 0x000000000700720c */ /* 0x000fda0003f06070 */
[----:B------:R-:W-:Y:S01]  /*01e0*/  @P0 IADD3 R7, PT, PT, -R0, R7, RZ ;  /* 0x0000000700070210 */ /* 0x000fe20007ffe1ff */
[----:B------:R-:W-:-:S03]  /*01f0*/  @P0 VIADD R5, R5, 0x1 ;  /* 0x0000000105050836 */ /* 0x000fc60000000000 */
[----:B------:R-:W-:-:S13]  /*0200*/  ISETP.GE.U32.AND P1, PT, R7, R0, PT ;  /* 0x000000000700720c */ /* 0x000fda0003f26070 */
[----:B------:R-:W-:Y:S02]  /*0210*/  @P1 IADD3 R5, PT, PT, R5, 0x1, RZ ;  /* 0x0000000105051810 */ /* 0x000fe40007ffe0ff */
[----:B------:R-:W-:-:S05]  /*0220*/  @!P2 LOP3.LUT R5, RZ, R0, RZ, 0x33, !PT ;  /* 0x00000000ff05a212 */ /* 0x000fca00078e33ff */
[----:B------:R-:W-:-:S05]  /*0230*/  IMAD.IADD R5, R6, 0x1, R5 ;  /* 0x0000000106057824 */ /* 0x000fca00078e0205 */
[C---:B------:R-:W-:Y:S02]  /*0240*/  LOP3.LUT R2, R5.reuse, 0x3, RZ, 0xc0, !PT ;  /* 0x0000000305027812 */ /* 0x040fe400078ec0ff */
[----:B------:R-:W-:Y:S02]  /*0250*/  ISETP.GE.U32.AND P1, PT, R5, 0x3, PT ;  /* 0x000000030500780c */ /* 0x000fe40003f26070 */
[----:B------:R-:W-:-:S13]  /*0260*/  ISETP.NE.AND P0, PT, R2, 0x3, PT ;  /* 0x000000030200780c */ /* 0x000fda0003f05270 */
[----:B-1----:R-:W-:Y:S05]  /*0270*/  @!P0 BRA `(.L_x_1) ;  /* 0x00000000002c8947 */ /* 0x002fea0003800000 */
[----:B------:R-:W0:Y:S01]  /*0280*/  LDC.64 R6, c[0x0][0x380] ;  /* 0x0000e000ff067b82 */ /* 0x000e220000000a00 */
[----:B------:R-:W-:Y:S01]  /*0290*/  VIADD R5, R5, 0x1 ;  /* 0x0000000105057836 */ /* 0x000fe20000000000 */
[----:B------:R-:W-:-:S04]  /*02a0*/  MOV R15, R3 ;  /* 0x00000003000f7202 */ /* 0x000fc80000000f00 */
[----:B------:R-:W-:-:S05]  /*02b0*/  LOP3.LUT R5, R5, 0x3, RZ, 0xc0, !PT ;  /* 0x0000000305057812 */ /* 0x000fca00078ec0ff */
[----:B------:R-:W-:-:S07]  /*02c0*/  IMAD.MOV R2, RZ, RZ, -R5 ;  /* 0x000000ffff027224 */ /* 0x000fce00078e0a05 */
.L_x_2:
[----:B0-----:R-:W-:Y:S01]  /*02d0*/  IMAD.WIDE R4, R15, 0x4, R6 ;  /* 0x000000040f047825 */ /* 0x001fe200078e0206 */
[----:B------:R-:W-:-:S03]  /*02e0*/  IADD3 R2, PT, PT, R2, 0x1, RZ ;  /* 0x0000000102027810 */ /* 0x000fc60007ffe0ff */
[----:B------:R-:W-:Y:S01]  /*02f0*/  IMAD.IADD R15, R0, 0x1, R15 ;  /* 0x00000001000f7824 */ /* 0x000fe200078e020f */
[----:B------:R1:W-:Y:S01]  /*0300*/  STG.E desc[UR4][R4.64], R3 ;  /* 0x0000000304007986 */ /* 0x0003e2000c101904 */
[----:B------:R-:W-:-:S13]  /*0310*/  ISETP.NE.AND P0, PT, R2, RZ, PT ;  /* 0x000000ff0200720c */ /* 0x000fda0003f05270 */
[----:B-1----:R-:W-:Y:S05]  /*0320*/  @P0 BRA `(.L_x_2) ;  /* 0xfffffffc00e80947 */ /* 0x002fea000383ffff */
.L_x_1:
[----:B------:R-:W-:Y:S05]  /*0330*/  BSYNC.RECONVERGENT B0 ;  /* 0x0000000000007941 */ /* 0x000fea0003800200 */
.L_x_0:
[----:B------:R-:W-:Y:S05]  /*0340*/  @!P1 EXIT ;  /* 0x000000000000994d */ /* 0x000fea0003800000 */
[----:B------:R-:W0:Y:S02]  /*0350*/  LDC.64 R10, c[0x0][0x380] ;  /* 0x0000e000ff0a7b82 */ /* 0x000e240000000a00 */
.L_x_3:
[----:B01----:R-:W-:Y:S01]  /*0360*/  IMAD.WIDE R12, R15, 0x4, R10 ;  /* 0x000000040f0c7825 */ /* 0x003fe200078e020a */
[----:B------:R-:W-:-:S04]  /*0370*/  LEA R15, R0, R15, 0x2 ;  /* 0x0000000f000f7211 */ /* 0x000fc800078e10ff */
[----:B------:R1:W-:Y:S01]  /*0380*/  STG.E desc[UR4][R12.64], R3 ;  /* 0x000000030c007986 */ /* 0x0003e2000c101904 */
[----:B------:R-:W-:Y:S01]  /*0390*/  IMAD.WIDE R4, R0, 0x4, R12 ;  /* 0x0000000400047825 */ /* 0x000fe200078e020c */
[----:B------:R-:W-:-:S04]  /*03a0*/  ISETP.GE.AND P0, PT, R15, 0x80, PT ;  /* 0x000000800f00780c */ /* 0x000fc80003f06270 */
[----:B------:R1:W-:Y:S01]  /*03b0*/  STG.E desc[UR4][R4.64], R3 ;  /* 0x0000000304007986 */ /* 0x0003e2000c101904 */
[----:B------:R-:W-:-:S05]  /*03c0*/  IMAD.WIDE R6, R0, 0x4, R4 ;  /* 0x0000000400067825 */ /* 0x000fca00078e0204 */
[----:B------:R1:W-:Y:S01]  /*03d0*/  STG.E desc[UR4][R6.64], R3 ;  /* 0x0000000306007986 */ /* 0x0003e2000c101904 */
[----:B------:R-:W-:-:S05]  /*03e0*/  IMAD.WIDE R8, R0, 0x4, R6 ;  /* 0x0000000400087825 */ /* 0x000fca00078e0206 */
[----:B------:R1:W-:Y:S01]  /*03f0*/  STG.E desc[UR4][R8.64], R3 ;  /* 0x0000000308007986 */ /* 0x0003e2000c101904 */
[----:B------:R-:W-:Y:S05]  /*0400*/  @!P0 BRA `(.L_x_3) ;  /* 0xfffffffc00d48947 */ /* 0x000fea000383ffff */
[----:B------:R-:W-:Y:S05]  /*0410*/  EXIT ;  /* 0x000000000000794d */ /* 0x000fea0003800000 */
.L_x_4:
[----:B------:R-:W-:-:S00]  /*0420*/  BRA `(.L_x_4) ;  /* 0xfffffffc00fc7947 */ /* 0x000fc0000383ffff */
[----:B------:R-:W-:-:S00]  /*0430*/  NOP ;  /* 0x0000000000007918 */ /* 0x000fc00000000000 */
        /* <DEDUP_REMOVED lines=12> */
.L_x_5:


//--------------------- .nv.shared.reserved.0     --------------------------
	.section	.nv.shared.reserved.0,"aw",@nobits
	.weak		__nv_reservedSMEM_offset_0_alias
	.size		__nv_reservedSMEM_offset_0_alias, 0, 64
	.other		__nv_reservedSMEM_offset_0_alias,@"STO_CUDA_RESERVED_SHARED STV_DEFAULT"
__nv_reservedSMEM_offset_0_alias:
	.zero		0
	.zero		64


//--------------------- .nv.constant0._Z10initVectorPi --------------------------
	.section	.nv.constant0._Z10initVectorPi,"a",@progbits
	.sectionflags	@""
	.align	4
.nv.constant0._Z10initVectorPi:
	.zero		904


//--------------------- SYMBOLS --------------------------

	.type		.nv.reservedSmem.offset0,@object
	.size		.nv.reservedSmem.offset0,0x4
